//
// Generated by NVIDIA NVVM Compiler
//
// Compiler Build ID: CL-36424714
// Cuda compilation tools, release 13.0, V13.0.88
// Based on NVVM 20.0.0
//

.version 9.0
.target sm_100
.address_size 64

	// .globl	filter_atomic_kernel

.visible .entry filter_atomic_kernel(
	.param .u64 .ptr .align 1 filter_atomic_kernel_param_0,
	.param .u64 .ptr .align 1 filter_atomic_kernel_param_1,
	.param .u64 .ptr .align 1 filter_atomic_kernel_param_2,
	.param .u32 filter_atomic_kernel_param_3,
	.param .f32 filter_atomic_kernel_param_4
)
{
	.reg .pred 	%p<16>;
	.reg .b32 	%r<21>;
	.reg .b32 	%f<40>;
	.reg .b64 	%rd<11>;

	ld.param.u64 	%rd1, [filter_atomic_kernel_param_0];
	ld.param.u64 	%rd2, [filter_atomic_kernel_param_1];
	ld.param.u64 	%rd3, [filter_atomic_kernel_param_2];
	ld.param.u32 	%r10, [filter_atomic_kernel_param_3];
	ld.param.f32 	%f16, [filter_atomic_kernel_param_4];
	mov.u32 	%r11, %tid.x;
	mov.u32 	%r12, %ctaid.x;
	mov.u32 	%r13, %ntid.x;
	mad.lo.s32 	%r1, %r12, %r13, %r11;
	setp.ge.s32 	%p1, %r1, %r10;
	@%p1 bra 	$L__BB0_14;
	cvta.to.global.u64 	%rd4, %rd1;
	mul.wide.s32 	%rd5, %r1, 4;
	add.s64 	%rd6, %rd4, %rd5;
	ld.global.f32 	%f1, [%rd6];
	abs.f32 	%f2, %f1;
	abs.f32 	%f39, %f2;
	setp.lt.f32 	%p2, %f39, 0f3F800000;
	@%p2 bra 	$L__BB0_12;
	setp.gtu.f32 	%p3, %f39, 0f4B000000;
	@%p3 bra 	$L__BB0_9;
	mov.f32 	%f17, 0f3F800000;
	div.approx.f32 	%f18, %f39, %f17;
	cvt.rzi.f32.f32 	%f37, %f18;
	sub.f32 	%f5, %f39, %f37;
	mov.b32 	%r2, %f5;
	setp.lt.u32 	%p4, %r2, 1065353216;
	@%p4 bra 	$L__BB0_8;
	setp.lt.u32 	%p5, %r2, -2147483647;
	@%p5 bra 	$L__BB0_6;
	add.f32 	%f22, %f37, 0fBF800000;
	setp.lt.f32 	%p8, %f5, 0fBF800000;
	add.f32 	%f23, %f22, 0fBF800000;
	selp.f32 	%f37, %f23, %f22, %p8;
	bra.uni 	$L__BB0_8;
$L__BB0_6:
	add.f32 	%f37, %f37, 0f3F800000;
	setp.ltu.f32 	%p6, %f5, 0f40000000;
	@%p6 bra 	$L__BB0_8;
	add.f32 	%f19, %f37, 0f3F800000;
	add.f32 	%f20, %f5, 0fC0400000;
	setp.ge.f32 	%p7, %f20, 0f00000000;
	add.f32 	%f21, %f19, 0f3F800000;
	selp.f32 	%f37, %f21, %f19, %p7;
$L__BB0_8:
	sub.f32 	%f39, %f39, %f37;
	bra.uni 	$L__BB0_12;
$L__BB0_9:
	mov.b32 	%r3, %f39;
	and.b32  	%r14, %r3, 8388607;
	or.b32  	%r19, %r14, 1065353216;
	mov.b32 	%f38, %r19;
	and.b32  	%r15, %r3, -8388608;
	add.s32 	%r20, %r15, -1065353216;
	setp.eq.s32 	%p9, %r20, 0;
	@%p9 bra 	$L__BB0_11;
$L__BB0_10:
	min.u32 	%r16, %r20, 192937984;
	add.s32 	%r17, %r19, %r16;
	mov.b32 	%f24, %r17;
	sub.f32 	%f25, %f24, %f24;
	add.f32 	%f26, %f25, %f24;
	sub.f32 	%f27, %f24, %f26;
	mov.f32 	%f28, 0f3F800000;
	fma.rz.f32 	%f29, %f27, %f28, %f26;
	cvt.rzi.f32.f32 	%f30, %f29;
	sub.f32 	%f38, %f24, %f30;
	sub.s32 	%r20, %r20, %r16;
	mov.b32 	%r19, %f38;
	setp.ne.s32 	%p10, %r20, 0;
	setp.ne.s32 	%p11, %r19, 0;
	and.pred  	%p12, %p10, %p11;
	@%p12 bra 	$L__BB0_10;
$L__BB0_11:
	setp.gt.u32 	%p13, %r3, 2139095039;
	selp.f32 	%f32, 0f7FFFFFFF, 0f4B000000, %p13;
	mul.f32 	%f33, %f38, 0f34000000;
	mul.f32 	%f39, %f32, %f33;
$L__BB0_12:
	abs.f32 	%f34, %f39;
	setp.nan.f32 	%p14, %f34, %f34;
	copysign.f32 	%f35, %f2, %f39;
	selp.f32 	%f36, %f39, %f35, %p14;
	setp.geu.f32 	%p15, %f36, %f16;
	@%p15 bra 	$L__BB0_14;
	cvta.to.global.u64 	%rd7, %rd3;
	atom.global.add.u32 	%r18, [%rd7], 1;
	cvta.to.global.u64 	%rd8, %rd2;
	mul.wide.s32 	%rd9, %r18, 4;
	add.s64 	%rd10, %rd8, %rd9;
	st.global.f32 	[%rd10], %f1;
$L__BB0_14:
	ret;

}


// ===== COMPILED SASS (sm_100) =====

	.target	sm_100

	.elftype	@"ET_EXEC"


//--------------------- .note.nv.tkinfo           --------------------------
	.section	.note.nv.tkinfo,"",@"SHT_NOTE"
	.sectionflags	@"SHF_NOTE_NV_TKINFO"
	.tkinfo
        /*0018*/ 	.word	0x00000002
        /*0030*/ 	.string	""
        /*0030*/ 	.string	"ptxas"
        /*0030*/ 	.string	"Cuda compilation tools, release 13.0, V13.0.88"
        /*0030*/ 	.string	"Build cuda_13.0.r13.0/compiler.36424714_0"
        /*0030*/ 	.string	"-arch sm_100 -m 64 "



//--------------------- .note.nv.cuinfo           --------------------------
	.section	.note.nv.cuinfo,"",@"SHT_NOTE"
	.sectionflags	@"SHF_NOTE_NV_CUINFO"
        /*0018*/ 	.short	0x0002
        /*001a*/ 	.short	0x0064
        /*001c*/ 	.short	0x0082
	.zero		2


//--------------------- .nv.info                  --------------------------
	.section	.nv.info,"",@"SHT_CUDA_INFO"
	.align	4


	//----- nvinfo : EIATTR_REGCOUNT
	.align		4
        /*0000*/ 	.byte	0x04, 0x2f
        /*0002*/ 	.short	(.L_1 - .L_0)
	.align		4
.L_0:
        /*0004*/ 	.word	index@(filter_atomic_kernel)
        /*0008*/ 	.word	0x0000000c


	//----- nvinfo : EIATTR_FRAME_SIZE
	.align		4
.L_1:
        /*000c*/ 	.byte	0x04, 0x11
        /*000e*/ 	.short	(.L_3 - .L_2)
	.align		4
.L_2:
        /*0010*/ 	.word	index@(filter_atomic_kernel)
        /*0014*/ 	.word	0x00000000


	//----- nvinfo : EIATTR_MIN_STACK_SIZE
	.align		4
.L_3:
        /*0018*/ 	.byte	0x04, 0x12
        /*001a*/ 	.short	(.L_5 - .L_4)
	.align		4
.L_4:
        /*001c*/ 	.word	index@(filter_atomic_kernel)
        /*0020*/ 	.word	0x00000000
.L_5:


//--------------------- .nv.compat                --------------------------
	.section	.nv.compat,"",@"SHT_CUDA_COMPAT_INFO"
	.align	4
        /*0000*/ 	.byte	0x02, 0x09, 0x00, 0x00, 0x02, 0x02, 0x01, 0x00, 0x02, 0x05, 0x05, 0x00, 0x03, 0x07, 0x01, 0x01
        /*0010*/ 	.byte	0x02, 0x03, 0x00, 0x00, 0x02, 0x06, 0x01, 0x00, 0x04, 0x0b, 0x08, 0x00, 0x01, 0x00, 0x00, 0x00
        /*0020*/ 	.byte	0x00, 0x00, 0x00, 0x00


//--------------------- .nv.info.filter_atomic_kernel --------------------------
	.section	.nv.info.filter_atomic_kernel,"",@"SHT_CUDA_INFO"
	.sectionflags	@""
	.align	4


	//----- nvinfo : EIATTR_CUDA_API_VERSION
	.align		4
        /*0000*/ 	.byte	0x04, 0x37
        /*0002*/ 	.short	(.L_7 - .L_6)
.L_6:
        /*0004*/ 	.word	0x00000082


	//----- nvinfo : EIATTR_KPARAM_INFO
	.align		4
.L_7:
        /*0008*/ 	.byte	0x04, 0x17
        /*000a*/ 	.short	(.L_9 - .L_8)
.L_8:
        /*000c*/ 	.word	0x00000000
        /*0010*/ 	.short	0x0004
        /*0012*/ 	.short	0x001c
        /*0014*/ 	.byte	0x00, 0xf0, 0x11, 0x00


	//----- nvinfo : EIATTR_KPARAM_INFO
	.align		4
.L_9:
        /*0018*/ 	.byte	0x04, 0x17
        /*001a*/ 	.short	(.L_11 - .L_10)
.L_10:
        /*001c*/ 	.word	0x00000000
        /*0020*/ 	.short	0x0003
        /*0022*/ 	.short	0x0018
        /*0024*/ 	.byte	0x00, 0xf0, 0x11, 0x00


	//----- nvinfo : EIATTR_KPARAM_INFO
	.align		4
.L_11:
        /*0028*/ 	.byte	0x04, 0x17
        /*002a*/ 	.short	(.L_13 - .L_12)
.L_12:
        /*002c*/ 	.word	0x00000000
        /*0030*/ 	.short	0x0002
        /*0032*/ 	.short	0x0010
        /*0034*/ 	.byte	0x00, 0xf5, 0x21, 0x00


	//----- nvinfo : EIATTR_KPARAM_INFO
	.align		4
.L_13:
        /*0038*/ 	.byte	0x04, 0x17
        /*003a*/ 	.short	(.L_15 - .L_14)
.L_14:
        /*003c*/ 	.word	0x00000000
        /*0040*/ 	.short	0x0001
        /*0042*/ 	.short	0x0008
        /*0044*/ 	.byte	0x00, 0xf5, 0x21, 0x00


	//----- nvinfo : EIATTR_KPARAM_INFO
	.align		4
.L_15:
        /*0048*/ 	.byte	0x04, 0x17
        /*004a*/ 	.short	(.L_17 - .L_16)
.L_16:
        /*004c*/ 	.word	0x00000000
        /*0050*/ 	.short	0x0000
        /*0052*/ 	.short	0x0000
        /*0054*/ 	.byte	0x00, 0xf5, 0x21, 0x00


	//----- nvinfo : EIATTR_SPARSE_MMA_MASK
	.align		4
.L_17:
        /*0058*/ 	.byte	0x03, 0x50
        /*005a*/ 	.short	0x0000


	//----- nvinfo : EIATTR_MAXREG_COUNT
	.align		4
        /*005c*/ 	.byte	0x03, 0x1b
        /*005e*/ 	.short	0x00ff


	//----- nvinfo : EIATTR_MERCURY_ISA_VERSION
	.align		4
        /*0060*/ 	.byte	0x03, 0x5f
        /*0062*/ 	.short	0x0101


	//----- nvinfo : EIATTR_INT_WARP_WIDE_INSTR_OFFSETS
	.align		4
        /*0064*/ 	.byte	0x04, 0x31
        /*0066*/ 	.short	(.L_19 - .L_18)


	//   ....[0]....
.L_18:
        /*0068*/ 	.word	0x00000490


	//   ....[1]....
        /*006c*/ 	.word	0x00000530


	//----- nvinfo : EIATTR_VRC_CTA_INIT_COUNT
	.align		4
.L_19:
        /*0070*/ 	.byte	0x02, 0x4a
	.zero		1
	.zero		1


	//----- nvinfo : EIATTR_EXIT_INSTR_OFFSETS
	.align		4
        /*0074*/ 	.byte	0x04, 0x1c
        /*0076*/ 	.short	(.L_21 - .L_20)


	//   ....[0]....
.L_20:
        /*0078*/ 	.word	0x00000070


	//   ....[1]....
        /*007c*/ 	.word	0x00000470


	//   ....[2]....
        /*0080*/ 	.word	0x00000570


	//----- nvinfo : EIATTR_CRS_STACK_SIZE
	.align		4
.L_21:
        /*0084*/ 	.byte	0x04, 0x1e
        /*0086*/ 	.short	(.L_23 - .L_22)
.L_22:
        /*0088*/ 	.word	0x00000000


	//----- nvinfo : EIATTR_CBANK_PARAM_SIZE
	.align		4
.L_23:
        /*008c*/ 	.byte	0x03, 0x19
        /*008e*/ 	.short	0x0020


	//----- nvinfo : EIATTR_PARAM_CBANK
	.align		4
        /*0090*/ 	.byte	0x04, 0x0a
        /*0092*/ 	.short	(.L_25 - .L_24)
	.align		4
.L_24:
        /*0094*/ 	.word	index@(.nv.constant0.filter_atomic_kernel)
        /*0098*/ 	.short	0x0380
        /*009a*/ 	.short	0x0020


	//----- nvinfo : EIATTR_SW_WAR
	.align		4
.L_25:
        /*009c*/ 	.byte	0x04, 0x36
        /*009e*/ 	.short	(.L_27 - .L_26)
.L_26:
        /*00a0*/ 	.word	0x00000008
.L_27:


//--------------------- .nv.callgraph             --------------------------
	.section	.nv.callgraph,"",@"SHT_CUDA_CALLGRAPH"
	.align	4
	.sectionentsize	8
	.align		4
        /*0000*/ 	.word	0x00000000
	.align		4
        /*0004*/ 	.word	0xffffffff
	.align		4
        /*0008*/ 	.word	0x00000000
	.align		4
        /*000c*/ 	.word	0xfffffffe
	.align		4
        /*0010*/ 	.word	0x00000000
	.align		4
        /*0014*/ 	.word	0xfffffffd
	.align		4
        /*0018*/ 	.word	0x00000000
	.align		4
        /*001c*/ 	.word	0xfffffffc


//--------------------- .text.filter_atomic_kernel --------------------------
	.section	.text.filter_atomic_kernel,"ax",@progbits
	.align	128
        .global         filter_atomic_kernel
        .type           filter_atomic_kernel,@function
        .size           filter_atomic_kernel,(.L_x_9 - filter_atomic_kernel)
        .other          filter_atomic_kernel,@"STO_CUDA_ENTRY STV_DEFAULT"
filter_atomic_kernel:
.text.filter_atomic_kernel:
[----:B------:R-:W-:Y:S01]  /*0000*/  LDC R1, c[0x0][0x37c] ;  /* 0x0000df00ff017b82 */ /* 0x000fe20000000800 */
[----:B------:R-:W0:Y:S07]  /*0010*/  S2R R5, SR_TID.X ;  /* 0x0000000000057919 */ /* 0x000e2e0000002100 */
[----:B------:R-:W0:Y:S01]  /*0020*/  S2UR UR4, SR_CTAID.X ;  /* 0x00000000000479c3 */ /* 0x000e220000002500 */
[----:B------:R-:W1:Y:S07]  /*0030*/  LDCU UR5, c[0x0][0x398] ;  /* 0x00007300ff0577ac */ /* 0x000e6e0008000800 */
[----:B------:R-:W0:Y:S02]  /*0040*/  LDC R0, c[0x0][0x360] ;  /* 0x0000d800ff007b82 */ /* 0x000e240000000800 */
[----:B0-----:R-:W-:-:S05]  /*0050*/  IMAD R5, R0, UR4, R5 ;  /* 0x0000000400057c24 */ /* 0x001fca000f8e0205 */
[----:B-1----:R-:W-:-:S13]  /*0060*/  ISETP.GE.AND P0, PT, R5, UR5, PT ;  /* 0x0000000505007c0c */ /* 0x002fda000bf06270 */
[----:B------:R-:W-:Y:S05]  /*0070*/  @P0 EXIT ;  /* 0x000000000000094d */ /* 0x000fea0003800000 */
[----:B------:R-:W0:Y:S01]  /*0080*/  LDC.64 R2, c[0x0][0x380] ;  /* 0x0000e000ff027b82 */ /* 0x000e220000000a00 */
[----:B------:R-:W1:Y:S01]  /*0090*/  LDCU.64 UR4, c[0x0][0x358] ;  /* 0x00006b00ff0477ac */ /* 0x000e620008000a00 */
[----:B0-----:R-:W-:-:S05]  /*00a0*/  IMAD.WIDE R2, R5, 0x4, R2 ;  /* 0x0000000405027825 */ /* 0x001fca00078e0202 */
[----:B-1----:R-:W2:Y:S01]  /*00b0*/  LDG.E R0, desc[UR4][R2.64] ;  /* 0x0000000402007981 */ /* 0x002ea2000c1e1900 */
[----:B------:R-:W-:Y:S01]  /*00c0*/  BSSY.RECONVERGENT B0, `(.L_x_0) ;  /* 0x0000035000007945 */ /* 0x000fe20003800200 */
[C---:B--2---:R-:W-:Y:S01]  /*00d0*/  FSETP.GEU.AND P0, PT, |R0|.reuse, 1, PT ;  /* 0x3f8000000000780b */ /* 0x044fe20003f0e200 */
[----:B------:R-:W-:-:S04]  /*00e0*/  FADD R9, |R0|, -RZ ;  /* 0x800000ff00097221 */ /* 0x000fc80000000200 */
[----:B------:R-:W-:-:S08]  /*00f0*/  IMAD.MOV.U32 R4, RZ, RZ, R9 ;  /* 0x000000ffff047224 */ /* 0x000fd000078e0009 */
[----:B------:R-:W-:Y:S05]  /*0100*/  @!P0 BRA `(.L_x_1) ;  /* 0x0000000000c08947 */ /* 0x000fea0003800000 */
[----:B------:R-:W-:-:S13]  /*0110*/  FSETP.GTU.AND P0, PT, R4, 8388608, PT ;  /* 0x4b0000000400780b */ /* 0x000fda0003f0c000 */
[----:B------:R-:W-:Y:S05]  /*0120*/  @P0 BRA `(.L_x_2) ;  /* 0x0000000000540947 */ /* 0x000fea0003800000 */
[----:B------:R-:W0:Y:S01]  /*0130*/  FRND.TRUNC R3, R4 ;  /* 0x0000000400037307 */ /* 0x000e22000020d000 */
[----:B------:R-:W-:Y:S01]  /*0140*/  BSSY.RECONVERGENT B1, `(.L_x_3) ;  /* 0x0000011000017945 */ /* 0x000fe20003800200 */
[----:B0-----:R-:W-:-:S05]  /*0150*/  FADD R2, R4, -R3 ;  /* 0x8000000304027221 */ /* 0x001fca0000000000 */
[----:B------:R-:W-:-:S13]  /*0160*/  ISETP.GE.U32.AND P0, PT, R2, 0x3f800000, PT ;  /* 0x3f8000000200780c */ /* 0x000fda0003f06070 */
[----:B------:R-:W-:Y:S05]  /*0170*/  @!P0 BRA `(.L_x_4) ;  /* 0x0000000000348947 */ /* 0x000fea0003800000 */
[----:B------:R-:W-:-:S04]  /*0180*/  ISETP.GE.U32.AND P0, PT, R2, -0x7fffffff, PT ;  /* 0x800000010200780c */ /* 0x000fc80003f06070 */
[----:B------:R-:W-:-:S09]  /*0190*/  FSETP.GEU.OR P1, PT, R2, -1, !P0 ;  /* 0xbf8000000200780b */ /* 0x000fd2000472e400 */
[----:B------:R-:W-:-:S04]  /*01a0*/  @P0 FADD R5, R3, -1 ;  /* 0xbf80000003050421 */ /* 0x000fc80000000000 */
[----:B------:R-:W-:-:S04]  /*01b0*/  @!P1 FADD R5, R5, -1 ;  /* 0xbf80000005059421 */ /* 0x000fc80000000000 */
[----:B------:R-:W-:Y:S01]  /*01c0*/  @P0 IMAD.MOV.U32 R3, RZ, RZ, R5 ;  /* 0x000000ffff030224 */ /* 0x000fe200078e0005 */
[----:B------:R-:W-:Y:S06]  /*01d0*/  @P0 BRA `(.L_x_4) ;  /* 0x00000000001c0947 */ /* 0x000fec0003800000 */
[----:B------:R-:W-:Y:S01]  /*01e0*/  FSETP.GE.AND P0, PT, R2, 2, PT ;  /* 0x400000000200780b */ /* 0x000fe20003f06000 */
[----:B------:R-:W-:-:S12]  /*01f0*/  FADD R3, R3, 1 ;  /* 0x3f80000003037421 */ /* 0x000fd80000000000 */
[----:B------:R-:W-:-:S05]  /*0200*/  @P0 FADD R2, R2, -3 ;  /* 0xc040000002020421 */ /* 0x000fca0000000000 */
[----:B------:R-:W-:Y:S01]  /*0210*/  FSETP.GE.AND P1, PT, R2, RZ, P0 ;  /* 0x000000ff0200720b */ /* 0x000fe20000726000 */
[----:B------:R-:W-:-:S12]  /*0220*/  @P0 FADD R2, R3, 1 ;  /* 0x3f80000003020421 */ /* 0x000fd80000000000 */
[----:B------:R-:W-:-:S05]  /*0230*/  @P1 FADD R2, R2, 1 ;  /* 0x3f80000002021421 */ /* 0x000fca0000000000 */
[----:B------:R-:W-:-:S07]  /*0240*/  @P0 MOV R3, R2 ;  /* 0x0000000200030202 */ /* 0x000fce0000000f00 */
.L_x_4:
[----:B------:R-:W-:Y:S05]  /*0250*/  BSYNC.RECONVERGENT B1 ;  /* 0x0000000000017941 */ /* 0x000fea0003800200 */
.L_x_3:
[----:B------:R-:W-:Y:S01]  /*0260*/  FADD R4, R4, -R3 ;  /* 0x8000000304047221 */ /* 0x000fe20000000000 */
[----:B------:R-:W-:Y:S06]  /*0270*/  BRA `(.L_x_1) ;  /* 0x0000000000647947 */ /* 0x000fec0003800000 */
.L_x_2:
[C---:B------:R-:W-:Y:S01]  /*0280*/  LOP3.LUT R2, R4.reuse, 0xff800000, RZ, 0xc0, !PT ;  /* 0xff80000004027812 */ /* 0x040fe200078ec0ff */
[----:B------:R-:W-:Y:S01]  /*0290*/  IMAD.MOV.U32 R7, RZ, RZ, 0x7fffffff ;  /* 0x7fffffffff077424 */ /* 0x000fe200078e00ff */
[----:B------:R-:W-:Y:S01]  /*02a0*/  ISETP.GT.U32.AND P0, PT, R4, 0x7f7fffff, PT ;  /* 0x7f7fffff0400780c */ /* 0x000fe20003f04070 */
[----:B------:R-:W-:Y:S02]  /*02b0*/  BSSY.RECONVERGENT B1, `(.L_x_5) ;  /* 0x0000013000017945 */ /* 0x000fe40003800200 */
[----:B------:R-:W-:Y:S01]  /*02c0*/  VIADD R3, R2, 0xc0800000 ;  /* 0xc080000002037836 */ /* 0x000fe20000000000 */
[----:B------:R-:W-:Y:S02]  /*02d0*/  LOP3.LUT R2, R4, 0x7fffff, RZ, 0xc0, !PT ;  /* 0x007fffff04027812 */ /* 0x000fe400078ec0ff */
[----:B------:R-:W-:Y:S02]  /*02e0*/  FSEL R7, R7, 8388608, P0 ;  /* 0x4b00000007077808 */ /* 0x000fe40000000000 */
[----:B------:R-:W-:-:S02]  /*02f0*/  ISETP.NE.AND P1, PT, R3, RZ, PT ;  /* 0x000000ff0300720c */ /* 0x000fc40003f25270 */
[----:B------:R-:W-:-:S11]  /*0300*/  LOP3.LUT R2, R2, 0x3f800000, RZ, 0xfc, !PT ;  /* 0x3f80000002027812 */ /* 0x000fd600078efcff */
[----:B------:R-:W-:Y:S05]  /*0310*/  @!P1 BRA `(.L_x_6) ;  /* 0x0000000000309947 */ /* 0x000fea0003800000 */
.L_x_7:
[----:B------:R-:W-:-:S04]  /*0320*/  VIMNMX.U32 R4, PT, PT, R3, 0xb800000, PT ;  /* 0x0b80000003047848 */ /* 0x000fc80003fe0000 */
[----:B------:R-:W-:Y:S01]  /*0330*/  IADD3 R2, PT, PT, R4, R2, RZ ;  /* 0x0000000204027210 */ /* 0x000fe20007ffe0ff */
[----:B------:R-:W-:-:S04]  /*0340*/  IMAD.IADD R3, R3, 0x1, -R4 ;  /* 0x0000000103037824 */ /* 0x000fc800078e0a04 */
[----:B------:R-:W-:Y:S01]  /*0350*/  FADD R5, R2, -R2 ;  /* 0x8000000202057221 */ /* 0x000fe20000000000 */
[----:B------:R-:W-:-:S03]  /*0360*/  ISETP.NE.AND P1, PT, R3, RZ, PT ;  /* 0x000000ff0300720c */ /* 0x000fc60003f25270 */
[----:B------:R-:W-:-:S04]  /*0370*/  FADD R5, R2, R5 ;  /* 0x0000000502057221 */ /* 0x000fc80000000000 */
[----:B------:R-:W-:-:S04]  /*0380*/  FADD R6, R2, -R5 ;  /* 0x8000000502067221 */ /* 0x000fc80000000000 */
[----:B------:R-:W-:-:S04]  /*0390*/  FFMA.RZ R6, R6, 1, R5 ;  /* 0x3f80000006067823 */ /* 0x000fc8000000c005 */
[----:B------:R-:W0:Y:S02]  /*03a0*/  FRND.TRUNC R5, R6 ;  /* 0x0000000600057307 */ /* 0x000e24000020d000 */
[----:B0-----:R-:W-:-:S05]  /*03b0*/  FADD R2, R2, -R5 ;  /* 0x8000000502027221 */ /* 0x001fca0000000000 */
[----:B------:R-:W-:-:S13]  /*03c0*/  ISETP.NE.AND P0, PT, R2, RZ, PT ;  /* 0x000000ff0200720c */ /* 0x000fda0003f05270 */
[----:B------:R-:W-:Y:S05]  /*03d0*/  @P0 BRA P1, `(.L_x_7) ;  /* 0xfffffffc00d00947 */ /* 0x000fea000083ffff */
.L_x_6:
[----:B------:R-:W-:Y:S05]  /*03e0*/  BSYNC.RECONVERGENT B1 ;  /* 0x0000000000017941 */ /* 0x000fea0003800200 */
.L_x_5:
[----:B------:R-:W-:-:S04]  /*03f0*/  FMUL R2, R2, 1.1920928955078125e-07 ;  /* 0x3400000002027820 */ /* 0x000fc80000400000 */
[----:B------:R-:W-:-:S07]  /*0400*/  FMUL R4, R7, R2 ;  /* 0x0000000207047220 */ /* 0x000fce0000400000 */
.L_x_1:
[----:B------:R-:W-:Y:S05]  /*0410*/  BSYNC.RECONVERGENT B0 ;  /* 0x0000000000007941 */ /* 0x000fea0003800200 */
.L_x_0:
[----:B------:R-:W0:Y:S01]  /*0420*/  LDCU UR6, c[0x0][0x39c] ;  /* 0x00007380ff0677ac */ /* 0x000e220008000800 */
[C---:B------:R-:W-:Y:S02]  /*0430*/  FSETP.NAN.AND P0, PT, |R4|.reuse, |R4|, PT ;  /* 0x400000040400720b */ /* 0x040fe40003f08200 */
[----:B------:R-:W-:-:S04]  /*0440*/  LOP3.LUT R3, R4, 0x80000000, R9, 0xb8, !PT ;  /* 0x8000000004037812 */ /* 0x000fc800078eb809 */
[----:B------:R-:W-:-:S04]  /*0450*/  FSEL R3, R4, R3, P0 ;  /* 0x0000000304037208 */ /* 0x000fc80000000000 */
[----:B0-----:R-:W-:-:S13]  /*0460*/  FSETP.GEU.AND P0, PT, R3, UR6, PT ;  /* 0x0000000603007c0b */ /* 0x001fda000bf0e000 */
[----:B------:R-:W-:Y:S05]  /*0470*/  @P0 EXIT ;  /* 0x000000000000094d */ /* 0x000fea0003800000 */
[----:B------:R-:W0:Y:S01]  /*0480*/  S2R R5, SR_LANEID ;  /* 0x0000000000057919 */ /* 0x000e220000000000 */
[----:B------:R-:W-:Y:S01]  /*0490*/  VOTEU.ANY UR6, UPT, PT ;  /* 0x0000000000067886 */ /* 0x000fe200038e0100 */
[----:B------:R-:W1:Y:S01]  /*04a0*/  LDC.64 R2, c[0x0][0x390] ;  /* 0x0000e400ff027b82 */ /* 0x000e620000000a00 */
[----:B------:R-:W0:Y:S08]  /*04b0*/  FLO.U32 R6, UR6 ;  /* 0x0000000600067d00 */ /* 0x000e3000080e0000 */
[----:B------:R-:W1:Y:S01]  /*04c0*/  POPC R9, UR6 ;  /* 0x0000000600097d09 */ /* 0x000e620008000000 */
[----:B0-----:R-:W-:Y:S01]  /*04d0*/  ISETP.EQ.U32.AND P0, PT, R6, R5, PT ;  /* 0x000000050600720c */ /* 0x001fe20003f02070 */
[----:B------:R-:W0:Y:S01]  /*04e0*/  S2R R8, SR_LTMASK ;  /* 0x0000000000087919 */ /* 0x000e220000003900 */
[----:B------:R-:W2:Y:S11]  /*04f0*/  LDC.64 R4, c[0x0][0x388] ;  /* 0x0000e200ff047b82 */ /* 0x000eb60000000a00 */
[----:B-1----:R-:W3:Y:S01]  /*0500*/  @P0 ATOMG.E.ADD.STRONG.GPU PT, R3, desc[UR4][R2.64], R9 ;  /* 0x80000009020309a8 */ /* 0x002ee200081ef104 */
[----:B0-----:R-:W-:-:S06]  /*0510*/  LOP3.LUT R8, R8, UR6, RZ, 0xc0, !PT ;  /* 0x0000000608087c12 */ /* 0x001fcc000f8ec0ff */
[----:B------:R-:W0:Y:S01]  /*0520*/  POPC R8, R8 ;  /* 0x0000000800087309 */ /* 0x000e220000000000 */
[----:B---3--:R-:W0:Y:S02]  /*0530*/  SHFL.IDX PT, R7, R3, R6, 0x1f ;  /* 0x00001f0603077589 */ /* 0x008e2400000e0000 */
[----:B0-----:R-:W-:-:S05]  /*0540*/  IADD3 R7, PT, PT, R7, R8, RZ ;  /* 0x0000000807077210 */ /* 0x001fca0007ffe0ff */
[----:B--2---:R-:W-:-:S05]  /*0550*/  IMAD.WIDE R4, R7, 0x4, R4 ;  /* 0x0000000407047825 */ /* 0x004fca00078e0204 */
[----:B------:R-:W-:Y:S01]  /*0560*/  STG.E desc[UR4][R4.64], R0 ;  /* 0x0000000004007986 */ /* 0x000fe2000c101904 */
[----:B------:R-:W-:Y:S05]  /*0570*/  EXIT ;  /* 0x000000000000794d */ /* 0x000fea0003800000 */
.L_x_8:
[----:B------:R-:W-:-:S00]  /*0580*/  BRA `(.L_x_8) ;  /* 0xfffffffc00fc7947 */ /* 0x000fc0000383ffff */
[----:B------:R-:W-:-:S00]  /*0590*/  NOP ;  /* 0x0000000000007918 */ /* 0x000fc00000000000 */
        /* <DEDUP_REMOVED lines=14> */
.L_x_9:


//--------------------- .nv.shared.reserved.0     --------------------------
	.section	.nv.shared.reserved.0,"aw",@nobits
	.weak		__nv_reservedSMEM_offset_0_alias
	.size		__nv_reservedSMEM_offset_0_alias, 0, 64
	.other		__nv_reservedSMEM_offset_0_alias,@"STO_CUDA_RESERVED_SHARED STV_DEFAULT"
__nv_reservedSMEM_offset_0_alias:
	.zero		0
	.zero		64


//--------------------- .nv.constant0.filter_atomic_kernel --------------------------
	.section	.nv.constant0.filter_atomic_kernel,"a",@progbits
	.sectionflags	@""
	.align	4
.nv.constant0.filter_atomic_kernel:
	.zero		928


//--------------------- SYMBOLS --------------------------

	.type		.nv.reservedSmem.offset0,@object
	.size		.nv.reservedSmem.offset0,0x4
